//
// Generated by NVIDIA NVVM Compiler
//
// Compiler Build ID: CL-36424714
// Cuda compilation tools, release 13.0, V13.0.88
// Based on NVVM 20.0.0
//

.version 9.0
.target sm_100
.address_size 64

	// .globl	rk4_stage1

.visible .entry rk4_stage1(
	.param .u64 .ptr .align 1 rk4_stage1_param_0,
	.param .u64 .ptr .align 1 rk4_stage1_param_1,
	.param .f64 rk4_stage1_param_2,
	.param .f64 rk4_stage1_param_3,
	.param .u32 rk4_stage1_param_4
)
{
	.reg .pred 	%p<2>;
	.reg .b32 	%r<6>;
	.reg .b64 	%rd<8>;
	.reg .b64 	%fd<5>;

	ld.param.u64 	%rd1, [rk4_stage1_param_0];
	ld.param.u64 	%rd2, [rk4_stage1_param_1];
	ld.param.f64 	%fd1, [rk4_stage1_param_3];
	ld.param.u32 	%r2, [rk4_stage1_param_4];
	mov.u32 	%r3, %ctaid.x;
	mov.u32 	%r4, %ntid.x;
	mov.u32 	%r5, %tid.x;
	mad.lo.s32 	%r1, %r3, %r4, %r5;
	setp.ge.s32 	%p1, %r1, %r2;
	@%p1 bra 	$L__BB0_2;
	cvta.to.global.u64 	%rd3, %rd1;
	cvta.to.global.u64 	%rd4, %rd2;
	mul.wide.s32 	%rd5, %r1, 8;
	add.s64 	%rd6, %rd3, %rd5;
	ld.global.nc.f64 	%fd2, [%rd6];
	neg.f64 	%fd3, %fd2;
	mul.f64 	%fd4, %fd1, %fd3;
	add.s64 	%rd7, %rd4, %rd5;
	st.global.f64 	[%rd7], %fd4;
$L__BB0_2:
	ret;

}
	// .globl	rk4_stage1_f32
.visible .entry rk4_stage1_f32(
	.param .u64 .ptr .align 1 rk4_stage1_f32_param_0,
	.param .u64 .ptr .align 1 rk4_stage1_f32_param_1,
	.param .f32 rk4_stage1_f32_param_2,
	.param .f32 rk4_stage1_f32_param_3,
	.param .u32 rk4_stage1_f32_param_4
)
{
	.reg .pred 	%p<2>;
	.reg .b32 	%r<6>;
	.reg .b32 	%f<5>;
	.reg .b64 	%rd<8>;

	ld.param.u64 	%rd1, [rk4_stage1_f32_param_0];
	ld.param.u64 	%rd2, [rk4_stage1_f32_param_1];
	ld.param.f32 	%f1, [rk4_stage1_f32_param_3];
	ld.param.u32 	%r2, [rk4_stage1_f32_param_4];
	mov.u32 	%r3, %ctaid.x;
	mov.u32 	%r4, %ntid.x;
	mov.u32 	%r5, %tid.x;
	mad.lo.s32 	%r1, %r3, %r4, %r5;
	setp.ge.s32 	%p1, %r1, %r2;
	@%p1 bra 	$L__BB1_2;
	cvta.to.global.u64 	%rd3, %rd1;
	cvta.to.global.u64 	%rd4, %rd2;
	mul.wide.s32 	%rd5, %r1, 4;
	add.s64 	%rd6, %rd3, %rd5;
	ld.global.nc.f32 	%f2, [%rd6];
	neg.f32 	%f3, %f2;
	mul.f32 	%f4, %f1, %f3;
	add.s64 	%rd7, %rd4, %rd5;
	st.global.f32 	[%rd7], %f4;
$L__BB1_2:
	ret;

}


// ===== COMPILED SASS (sm_100) =====

	.target	sm_100

	.elftype	@"ET_EXEC"


//--------------------- .note.nv.tkinfo           --------------------------
	.section	.note.nv.tkinfo,"",@"SHT_NOTE"
	.sectionflags	@"SHF_NOTE_NV_TKINFO"
	.tkinfo
        /*0018*/ 	.word	0x00000002
        /*0030*/ 	.string	""
        /*0030*/ 	.string	"ptxas"
        /*0030*/ 	.string	"Cuda compilation tools, release 13.0, V13.0.88"
        /*0030*/ 	.string	"Build cuda_13.0.r13.0/compiler.36424714_0"
        /*0030*/ 	.string	"-arch sm_100 -m 64 "



//--------------------- .note.nv.cuinfo           --------------------------
	.section	.note.nv.cuinfo,"",@"SHT_NOTE"
	.sectionflags	@"SHF_NOTE_NV_CUINFO"
        /*0018*/ 	.short	0x0002
        /*001a*/ 	.short	0x0064
        /*001c*/ 	.short	0x0082
	.zero		2


//--------------------- .nv.info                  --------------------------
	.section	.nv.info,"",@"SHT_CUDA_INFO"
	.align	4


	//----- nvinfo : EIATTR_REGCOUNT
	.align		4
        /*0000*/ 	.byte	0x04, 0x2f
        /*0002*/ 	.short	(.L_1 - .L_0)
	.align		4
.L_0:
        /*0004*/ 	.word	index@(rk4_stage1)
        /*0008*/ 	.word	0x0000000c


	//----- nvinfo : EIATTR_FRAME_SIZE
	.align		4
.L_1:
        /*000c*/ 	.byte	0x04, 0x11
        /*000e*/ 	.short	(.L_3 - .L_2)
	.align		4
.L_2:
        /*0010*/ 	.word	index@(rk4_stage1)
        /*0014*/ 	.word	0x00000000


	//----- nvinfo : EIATTR_REGCOUNT
	.align		4
.L_3:
        /*0018*/ 	.byte	0x04, 0x2f
        /*001a*/ 	.short	(.L_5 - .L_4)
	.align		4
.L_4:
        /*001c*/ 	.word	index@(rk4_stage1_f32)
        /*0020*/ 	.word	0x0000000a


	//----- nvinfo : EIATTR_FRAME_SIZE
	.align		4
.L_5:
        /*0024*/ 	.byte	0x04, 0x11
        /*0026*/ 	.short	(.L_7 - .L_6)
	.align		4
.L_6:
        /*0028*/ 	.word	index@(rk4_stage1_f32)
        /*002c*/ 	.word	0x00000000


	//----- nvinfo : EIATTR_MIN_STACK_SIZE
	.align		4
.L_7:
        /*0030*/ 	.byte	0x04, 0x12
        /*0032*/ 	.short	(.L_9 - .L_8)
	.align		4
.L_8:
        /*0034*/ 	.word	index@(rk4_stage1_f32)
        /*0038*/ 	.word	0x00000000


	//----- nvinfo : EIATTR_MIN_STACK_SIZE
	.align		4
.L_9:
        /*003c*/ 	.byte	0x04, 0x12
        /*003e*/ 	.short	(.L_11 - .L_10)
	.align		4
.L_10:
        /*0040*/ 	.word	index@(rk4_stage1)
        /*0044*/ 	.word	0x00000000
.L_11:


//--------------------- .nv.compat                --------------------------
	.section	.nv.compat,"",@"SHT_CUDA_COMPAT_INFO"
	.align	4
        /*0000*/ 	.byte	0x02, 0x09, 0x00, 0x00, 0x02, 0x02, 0x01, 0x00, 0x02, 0x05, 0x05, 0x00, 0x03, 0x07, 0x01, 0x01
        /*0010*/ 	.byte	0x02, 0x03, 0x00, 0x00, 0x02, 0x06, 0x01, 0x00, 0x04, 0x0b, 0x08, 0x00, 0x01, 0x00, 0x00, 0x00
        /*0020*/ 	.byte	0x00, 0x00, 0x00, 0x00


//--------------------- .nv.info.rk4_stage1_f32   --------------------------
	.section	.nv.info.rk4_stage1_f32,"",@"SHT_CUDA_INFO"
	.sectionflags	@""
	.align	4


	//----- nvinfo : EIATTR_CUDA_API_VERSION
	.align		4
        /*0000*/ 	.byte	0x04, 0x37
        /*0002*/ 	.short	(.L_13 - .L_12)
.L_12:
        /*0004*/ 	.word	0x00000082


	//----- nvinfo : EIATTR_KPARAM_INFO
	.align		4
.L_13:
        /*0008*/ 	.byte	0x04, 0x17
        /*000a*/ 	.short	(.L_15 - .L_14)
.L_14:
        /*000c*/ 	.word	0x00000000
        /*0010*/ 	.short	0x0004
        /*0012*/ 	.short	0x0018
        /*0014*/ 	.byte	0x00, 0xf0, 0x11, 0x00


	//----- nvinfo : EIATTR_KPARAM_INFO
	.align		4
.L_15:
        /*0018*/ 	.byte	0x04, 0x17
        /*001a*/ 	.short	(.L_17 - .L_16)
.L_16:
        /*001c*/ 	.word	0x00000000
        /*0020*/ 	.short	0x0003
        /*0022*/ 	.short	0x0014
        /*0024*/ 	.byte	0x00, 0xf0, 0x11, 0x00


	//----- nvinfo : EIATTR_KPARAM_INFO
	.align		4
.L_17:
        /*0028*/ 	.byte	0x04, 0x17
        /*002a*/ 	.short	(.L_19 - .L_18)
.L_18:
        /*002c*/ 	.word	0x00000000
        /*0030*/ 	.short	0x0002
        /*0032*/ 	.short	0x0010
        /*0034*/ 	.byte	0x00, 0xf0, 0x11, 0x00


	//----- nvinfo : EIATTR_KPARAM_INFO
	.align		4
.L_19:
        /*0038*/ 	.byte	0x04, 0x17
        /*003a*/ 	.short	(.L_21 - .L_20)
.L_20:
        /*003c*/ 	.word	0x00000000
        /*0040*/ 	.short	0x0001
        /*0042*/ 	.short	0x0008
        /*0044*/ 	.byte	0x00, 0xf5, 0x21, 0x00


	//----- nvinfo : EIATTR_KPARAM_INFO
	.align		4
.L_21:
        /*0048*/ 	.byte	0x04, 0x17
        /*004a*/ 	.short	(.L_23 - .L_22)
.L_22:
        /*004c*/ 	.word	0x00000000
        /*0050*/ 	.short	0x0000
        /*0052*/ 	.short	0x0000
        /*0054*/ 	.byte	0x00, 0xf5, 0x21, 0x00


	//----- nvinfo : EIATTR_SPARSE_MMA_MASK
	.align		4
.L_23:
        /*0058*/ 	.byte	0x03, 0x50
        /*005a*/ 	.short	0x0000


	//----- nvinfo : EIATTR_MAXREG_COUNT
	.align		4
        /*005c*/ 	.byte	0x03, 0x1b
        /*005e*/ 	.short	0x00ff


	//----- nvinfo : EIATTR_MERCURY_ISA_VERSION
	.align		4
        /*0060*/ 	.byte	0x03, 0x5f
        /*0062*/ 	.short	0x0101


	//----- nvinfo : EIATTR_VRC_CTA_INIT_COUNT
	.align		4
        /*0064*/ 	.byte	0x02, 0x4a
	.zero		1
	.zero		1


	//----- nvinfo : EIATTR_EXIT_INSTR_OFFSETS
	.align		4
        /*0068*/ 	.byte	0x04, 0x1c
        /*006a*/ 	.short	(.L_25 - .L_24)


	//   ....[0]....
.L_24:
        /*006c*/ 	.word	0x00000070


	//   ....[1]....
        /*0070*/ 	.word	0x00000110


	//----- nvinfo : EIATTR_CBANK_PARAM_SIZE
	.align		4
.L_25:
        /*0074*/ 	.byte	0x03, 0x19
        /*0076*/ 	.short	0x001c


	//----- nvinfo : EIATTR_PARAM_CBANK
	.align		4
        /*0078*/ 	.byte	0x04, 0x0a
        /*007a*/ 	.short	(.L_27 - .L_26)
	.align		4
.L_26:
        /*007c*/ 	.word	index@(.nv.constant0.rk4_stage1_f32)
        /*0080*/ 	.short	0x0380
        /*0082*/ 	.short	0x001c


	//----- nvinfo : EIATTR_SW_WAR
	.align		4
.L_27:
        /*0084*/ 	.byte	0x04, 0x36
        /*0086*/ 	.short	(.L_29 - .L_28)
.L_28:
        /*0088*/ 	.word	0x00000008
.L_29:


//--------------------- .nv.info.rk4_stage1       --------------------------
	.section	.nv.info.rk4_stage1,"",@"SHT_CUDA_INFO"
	.sectionflags	@""
	.align	4


	//----- nvinfo : EIATTR_CUDA_API_VERSION
	.align		4
        /*0000*/ 	.byte	0x04, 0x37
        /*0002*/ 	.short	(.L_31 - .L_30)
.L_30:
        /*0004*/ 	.word	0x00000082


	//----- nvinfo : EIATTR_KPARAM_INFO
	.align		4
.L_31:
        /*0008*/ 	.byte	0x04, 0x17
        /*000a*/ 	.short	(.L_33 - .L_32)
.L_32:
        /*000c*/ 	.word	0x00000000
        /*0010*/ 	.short	0x0004
        /*0012*/ 	.short	0x0020
        /*0014*/ 	.byte	0x00, 0xf0, 0x11, 0x00


	//----- nvinfo : EIATTR_KPARAM_INFO
	.align		4
.L_33:
        /*0018*/ 	.byte	0x04, 0x17
        /*001a*/ 	.short	(.L_35 - .L_34)
.L_34:
        /*001c*/ 	.word	0x00000000
        /*0020*/ 	.short	0x0003
        /*0022*/ 	.short	0x0018
        /*0024*/ 	.byte	0x00, 0xf0, 0x21, 0x00


	//----- nvinfo : EIATTR_KPARAM_INFO
	.align		4
.L_35:
        /*0028*/ 	.byte	0x04, 0x17
        /*002a*/ 	.short	(.L_37 - .L_36)
.L_36:
        /*002c*/ 	.word	0x00000000
        /*0030*/ 	.short	0x0002
        /*0032*/ 	.short	0x0010
        /*0034*/ 	.byte	0x00, 0xf0, 0x21, 0x00


	//----- nvinfo : EIATTR_KPARAM_INFO
	.align		4
.L_37:
        /*0038*/ 	.byte	0x04, 0x17
        /*003a*/ 	.short	(.L_39 - .L_38)
.L_38:
        /*003c*/ 	.word	0x00000000
        /*0040*/ 	.short	0x0001
        /*0042*/ 	.short	0x0008
        /*0044*/ 	.byte	0x00, 0xf5, 0x21, 0x00


	//----- nvinfo : EIATTR_KPARAM_INFO
	.align		4
.L_39:
        /*0048*/ 	.byte	0x04, 0x17
        /*004a*/ 	.short	(.L_41 - .L_40)
.L_40:
        /*004c*/ 	.word	0x00000000
        /*0050*/ 	.short	0x0000
        /*0052*/ 	.short	0x0000
        /*0054*/ 	.byte	0x00, 0xf5, 0x21, 0x00


	//----- nvinfo : EIATTR_SPARSE_MMA_MASK
	.align		4
.L_41:
        /*0058*/ 	.byte	0x03, 0x50
        /*005a*/ 	.short	0x0000


	//----- nvinfo : EIATTR_MAXREG_COUNT
	.align		4
        /*005c*/ 	.byte	0x03, 0x1b
        /*005e*/ 	.short	0x00ff


	//----- nvinfo : EIATTR_MERCURY_ISA_VERSION
	.align		4
        /*0060*/ 	.byte	0x03, 0x5f
        /*0062*/ 	.short	0x0101


	//----- nvinfo : EIATTR_VRC_CTA_INIT_COUNT
	.align		4
        /*0064*/ 	.byte	0x02, 0x4a
	.zero		1
	.zero		1


	//----- nvinfo : EIATTR_EXIT_INSTR_OFFSETS
	.align		4
        /*0068*/ 	.byte	0x04, 0x1c
        /*006a*/ 	.short	(.L_43 - .L_42)


	//   ....[0]....
.L_42:
        /*006c*/ 	.word	0x00000070


	//   ....[1]....
        /*0070*/ 	.word	0x00000110


	//----- nvinfo : EIATTR_CBANK_PARAM_SIZE
	.align		4
.L_43:
        /*0074*/ 	.byte	0x03, 0x19
        /*0076*/ 	.short	0x0024


	//----- nvinfo : EIATTR_PARAM_CBANK
	.align		4
        /*0078*/ 	.byte	0x04, 0x0a
        /*007a*/ 	.short	(.L_45 - .L_44)
	.align		4
.L_44:
        /*007c*/ 	.word	index@(.nv.constant0.rk4_stage1)
        /*0080*/ 	.short	0x0380
        /*0082*/ 	.short	0x0024


	//----- nvinfo : EIATTR_SW_WAR
	.align		4
.L_45:
        /*0084*/ 	.byte	0x04, 0x36
        /*0086*/ 	.short	(.L_47 - .L_46)
.L_46:
        /*0088*/ 	.word	0x00000008
.L_47:


//--------------------- .nv.callgraph             --------------------------
	.section	.nv.callgraph,"",@"SHT_CUDA_CALLGRAPH"
	.align	4
	.sectionentsize	8
	.align		4
        /*0000*/ 	.word	0x00000000
	.align		4
        /*0004*/ 	.word	0xffffffff
	.align		4
        /*0008*/ 	.word	0x00000000
	.align		4
        /*000c*/ 	.word	0xfffffffe
	.align		4
        /*0010*/ 	.word	0x00000000
	.align		4
        /*0014*/ 	.word	0xfffffffd
	.align		4
        /*0018*/ 	.word	0x00000000
	.align		4
        /*001c*/ 	.word	0xfffffffc


//--------------------- .text.rk4_stage1_f32      --------------------------
	.section	.text.rk4_stage1_f32,"ax",@progbits
	.align	128
        .global         rk4_stage1_f32
        .type           rk4_stage1_f32,@function
        .size           rk4_stage1_f32,(.L_x_2 - rk4_stage1_f32)
        .other          rk4_stage1_f32,@"STO_CUDA_ENTRY STV_DEFAULT"
rk4_stage1_f32:
.text.rk4_stage1_f32:
[----:B------:R-:W-:Y:S01]  /*0000*/  LDC R1, c[0x0][0x37c] ;  /* 0x0000df00ff017b82 */ /* 0x000fe20000000800 */
[----:B------:R-:W0:Y:S07]  /*0010*/  S2R R0, SR_TID.X ;  /* 0x0000000000007919 */ /* 0x000e2e0000002100 */
[----:B------:R-:W0:Y:S01]  /*0020*/  S2UR UR4, SR_CTAID.X ;  /* 0x00000000000479c3 */ /* 0x000e220000002500 */
[----:B------:R-:W1:Y:S07]  /*0030*/  LDCU UR5, c[0x0][0x398] ;  /* 0x00007300ff0577ac */ /* 0x000e6e0008000800 */
[----:B------:R-:W0:Y:S02]  /*0040*/  LDC R7, c[0x0][0x360] ;  /* 0x0000d800ff077b82 */ /* 0x000e240000000800 */
[----:B0-----:R-:W-:-:S05]  /*0050*/  IMAD R7, R7, UR4, R0 ;  /* 0x0000000407077c24 */ /* 0x001fca000f8e0200 */
[----:B-1----:R-:W-:-:S13]  /*0060*/  ISETP.GE.AND P0, PT, R7, UR5, PT ;  /* 0x0000000507007c0c */ /* 0x002fda000bf06270 */
[----:B------:R-:W-:Y:S05]  /*0070*/  @P0 EXIT ;  /* 0x000000000000094d */ /* 0x000fea0003800000 */
[----:B------:R-:W0:Y:S01]  /*0080*/  LDC.64 R2, c[0x0][0x380] ;  /* 0x0000e000ff027b82 */ /* 0x000e220000000a00 */
[----:B------:R-:W1:Y:S01]  /*0090*/  LDCU.64 UR4, c[0x0][0x358] ;  /* 0x00006b00ff0477ac */ /* 0x000e620008000a00 */
[----:B------:R-:W2:Y:S06]  /*00a0*/  LDCU UR6, c[0x0][0x394] ;  /* 0x00007280ff0677ac */ /* 0x000eac0008000800 */
[----:B------:R-:W3:Y:S01]  /*00b0*/  LDC.64 R4, c[0x0][0x388] ;  /* 0x0000e200ff047b82 */ /* 0x000ee20000000a00 */
[----:B0-----:R-:W-:-:S06]  /*00c0*/  IMAD.WIDE R2, R7, 0x4, R2 ;  /* 0x0000000407027825 */ /* 0x001fcc00078e0202 */
[----:B-1----:R-:W2:Y:S01]  /*00d0*/  LDG.E.CONSTANT R2, desc[UR4][R2.64] ;  /* 0x0000000402027981 */ /* 0x002ea2000c1e9900 */
[----:B---3--:R-:W-:-:S04]  /*00e0*/  IMAD.WIDE R4, R7, 0x4, R4 ;  /* 0x0000000407047825 */ /* 0x008fc800078e0204 */
[----:B--2---:R-:W-:-:S05]  /*00f0*/  FMUL R7, R2, -UR6 ;  /* 0x8000000602077c20 */ /* 0x004fca0008400000 */
[----:B------:R-:W-:Y:S01]  /*0100*/  STG.E desc[UR4][R4.64], R7 ;  /* 0x0000000704007986 */ /* 0x000fe2000c101904 */
[----:B------:R-:W-:Y:S05]  /*0110*/  EXIT ;  /* 0x000000000000794d */ /* 0x000fea0003800000 */
.L_x_0:
[----:B------:R-:W-:-:S00]  /*0120*/  BRA `(.L_x_0) ;  /* 0xfffffffc00fc7947 */ /* 0x000fc0000383ffff */
[----:B------:R-:W-:-:S00]  /*0130*/  NOP ;  /* 0x0000000000007918 */ /* 0x000fc00000000000 */
        /* <DEDUP_REMOVED lines=12> */
.L_x_2:


//--------------------- .text.rk4_stage1          --------------------------
	.section	.text.rk4_stage1,"ax",@progbits
	.align	128
        .global         rk4_stage1
        .type           rk4_stage1,@function
        .size           rk4_stage1,(.L_x_3 - rk4_stage1)
        .other          rk4_stage1,@"STO_CUDA_ENTRY STV_DEFAULT"
rk4_stage1:
.text.rk4_stage1:
        /* <DEDUP_REMOVED lines=10> */
[----:B------:R-:W2:Y:S06]  /*00a0*/  LDCU.64 UR6, c[0x0][0x398] ;  /* 0x00007300ff0677ac */ /* 0x000eac0008000a00 */
[----:B------:R-:W3:Y:S01]  /*00b0*/  LDC.64 R6, c[0x0][0x388] ;  /* 0x0000e200ff067b82 */ /* 0x000ee20000000a00 */
[----:B0-----:R-:W-:-:S06]  /*00c0*/  IMAD.WIDE R2, R9, 0x8, R2 ;  /* 0x0000000809027825 */ /* 0x001fcc00078e0202 */
[----:B-1----:R-:W2:Y:S01]  /*00d0*/  LDG.E.64.CONSTANT R2, desc[UR4][R2.64] ;  /* 0x0000000402027981 */ /* 0x002ea2000c1e9b00 */
[----:B---3--:R-:W-:Y:S01]  /*00e0*/  IMAD.WIDE R6, R9, 0x8, R6 ;  /* 0x0000000809067825 */ /* 0x008fe200078e0206 */
[----:B--2---:R-:W-:-:S07]  /*00f0*/  DMUL R4, R2, -UR6 ;  /* 0x8000000602047c28 */ /* 0x004fce0008000000 */
[----:B------:R-:W-:Y:S01]  /*0100*/  STG.E.64 desc[UR4][R6.64], R4 ;  /* 0x0000000406007986 */ /* 0x000fe2000c101b04 */
[----:B------:R-:W-:Y:S05]  /*0110*/  EXIT ;  /* 0x000000000000794d */ /* 0x000fea0003800000 */
.L_x_1:
        /* <DEDUP_REMOVED lines=14> */
.L_x_3:


//--------------------- .nv.shared.reserved.0     --------------------------
	.section	.nv.shared.reserved.0,"aw",@nobits
	.weak		__nv_reservedSMEM_offset_0_alias
	.size		__nv_reservedSMEM_offset_0_alias, 0, 64
	.other		__nv_reservedSMEM_offset_0_alias,@"STO_CUDA_RESERVED_SHARED STV_DEFAULT"
__nv_reservedSMEM_offset_0_alias:
	.zero		0
	.zero		64


//--------------------- .nv.constant0.rk4_stage1_f32 --------------------------
	.section	.nv.constant0.rk4_stage1_f32,"a",@progbits
	.sectionflags	@""
	.align	4
.nv.constant0.rk4_stage1_f32:
	.zero		924


//--------------------- .nv.constant0.rk4_stage1  --------------------------
	.section	.nv.constant0.rk4_stage1,"a",@progbits
	.sectionflags	@""
	.align	4
.nv.constant0.rk4_stage1:
	.zero		932


//--------------------- SYMBOLS --------------------------

	.type		.nv.reservedSmem.offset0,@object
	.size		.nv.reservedSmem.offset0,0x4
